	.headerflags	@"EF_CUDA_TEXMODE_UNIFIED EF_CUDA_64BIT_ADDRESS EF_CUDA_ACCELERATORS EF_CUDA_SM90 EF_CUDA_VIRTUAL_SM(EF_CUDA_SM90)"
	.elftype	@"ET_EXEC"


//--------------------- .nv.info                  --------------------------
	.section	.nv.info,"",@"SHT_CUDA_INFO"
	.align	4


	//----- nvinfo : EIATTR_REGCOUNT
	.align		4
        /*0000*/ 	.byte	0x04, 0x2f
        /*0002*/ 	.short	(.L_3 - .L_2)
	.align		4
.L_2:
        /*0004*/ 	.word	index@(triton_poi_fused__native_batch_norm_legit_no_training__prelu_kernel_7)
        /*0008*/ 	.word	0x00000020


	//----- nvinfo : EIATTR_MIN_STACK_SIZE
	.align		4
.L_3:
        /*000c*/ 	.byte	0x04, 0x12
        /*000e*/ 	.short	(.L_5 - .L_4)
	.align		4
.L_4:
        /*0010*/ 	.word	index@(triton_poi_fused__native_batch_norm_legit_no_training__prelu_kernel_7)
        /*0014*/ 	.word	0x00000000


	//----- nvinfo : EIATTR_FRAME_SIZE
	.align		4
.L_5:
        /*0018*/ 	.byte	0x04, 0x11
        /*001a*/ 	.short	(.L_7 - .L_6)
	.align		4
.L_6:
        /*001c*/ 	.word	index@(triton_poi_fused__native_batch_norm_legit_no_training__prelu_kernel_7)
        /*0020*/ 	.word	0x00000000


	//----- nvinfo : EIATTR_MIN_STACK_SIZE
	.align		4
.L_7:
        /*0024*/ 	.byte	0x04, 0x12
        /*0026*/ 	.short	(.L_9 - .L_8)
	.align		4
.L_8:
        /*0028*/ 	.word	index@(triton_poi_fused__native_batch_norm_legit_no_training__prelu_kernel_7)
        /*002c*/ 	.word	0x00000000
.L_9:


//--------------------- .nv.info.triton_poi_fused__native_batch_norm_legit_no_training__prelu_kernel_7 --------------------------
	.section	.nv.info.triton_poi_fused__native_batch_norm_legit_no_training__prelu_kernel_7,"",@"SHT_CUDA_INFO"
	.sectionflags	@""
	.align	4


	//----- nvinfo : EIATTR_CUDA_API_VERSION
	.align		4
        /*0000*/ 	.byte	0x04, 0x37
        /*0002*/ 	.short	(.L_11 - .L_10)
.L_10:
        /*0004*/ 	.word	0x0000007c


	//----- nvinfo : EIATTR_KPARAM_INFO
	.align		4
.L_11:
        /*0008*/ 	.byte	0x04, 0x17
        /*000a*/ 	.short	(.L_13 - .L_12)
.L_12:
        /*000c*/ 	.word	0x00000000
        /*0010*/ 	.short	0x0007
        /*0012*/ 	.short	0x0038
        /*0014*/ 	.byte	0x00, 0xf0, 0x11, 0x00


	//----- nvinfo : EIATTR_KPARAM_INFO
	.align		4
.L_13:
        /*0018*/ 	.byte	0x04, 0x17
        /*001a*/ 	.short	(.L_15 - .L_14)
.L_14:
        /*001c*/ 	.word	0x00000000
        /*0020*/ 	.short	0x0006
        /*0022*/ 	.short	0x0030
        /*0024*/ 	.byte	0x00, 0xf4, 0x21, 0x00


	//----- nvinfo : EIATTR_KPARAM_INFO
	.align		4
.L_15:
        /*0028*/ 	.byte	0x04, 0x17
        /*002a*/ 	.short	(.L_17 - .L_16)
.L_16:
        /*002c*/ 	.word	0x00000000
        /*0030*/ 	.short	0x0005
        /*0032*/ 	.short	0x0028
        /*0034*/ 	.byte	0x00, 0xf4, 0x21, 0x00


	//----- nvinfo : EIATTR_KPARAM_INFO
	.align		4
.L_17:
        /*0038*/ 	.byte	0x04, 0x17
        /*003a*/ 	.short	(.L_19 - .L_18)
.L_18:
        /*003c*/ 	.word	0x00000000
        /*0040*/ 	.short	0x0004
        /*0042*/ 	.short	0x0020
        /*0044*/ 	.byte	0x00, 0xf4, 0x21, 0x00


	//----- nvinfo : EIATTR_KPARAM_INFO
	.align		4
.L_19:
        /*0048*/ 	.byte	0x04, 0x17
        /*004a*/ 	.short	(.L_21 - .L_20)
.L_20:
        /*004c*/ 	.word	0x00000000
        /*0050*/ 	.short	0x0003
        /*0052*/ 	.short	0x0018
        /*0054*/ 	.byte	0x00, 0xf4, 0x21, 0x00


	//----- nvinfo : EIATTR_KPARAM_INFO
	.align		4
.L_21:
        /*0058*/ 	.byte	0x04, 0x17
        /*005a*/ 	.short	(.L_23 - .L_22)
.L_22:
        /*005c*/ 	.word	0x00000000
        /*0060*/ 	.short	0x0002
        /*0062*/ 	.short	0x0010
        /*0064*/ 	.byte	0x00, 0xf4, 0x21, 0x00


	//----- nvinfo : EIATTR_KPARAM_INFO
	.align		4
.L_23:
        /*0068*/ 	.byte	0x04, 0x17
        /*006a*/ 	.short	(.L_25 - .L_24)
.L_24:
        /*006c*/ 	.word	0x00000000
        /*0070*/ 	.short	0x0001
        /*0072*/ 	.short	0x0008
        /*0074*/ 	.byte	0x00, 0xf4, 0x21, 0x00


	//----- nvinfo : EIATTR_KPARAM_INFO
	.align		4
.L_25:
        /*0078*/ 	.byte	0x04, 0x17
        /*007a*/ 	.short	(.L_27 - .L_26)
.L_26:
        /*007c*/ 	.word	0x00000000
        /*0080*/ 	.short	0x0000
        /*0082*/ 	.short	0x0000
        /*0084*/ 	.byte	0x00, 0xf4, 0x21, 0x00


	//----- nvinfo : EIATTR_SPARSE_MMA_MASK
	.align		4
.L_27:
        /*0088*/ 	.byte	0x03, 0x50
        /*008a*/ 	.short	0x0000


	//----- nvinfo : EIATTR_MAXREG_COUNT
	.align		4
        /*008c*/ 	.byte	0x03, 0x1b
        /*008e*/ 	.short	0x00ff


	//----- nvinfo : EIATTR_EXIT_INSTR_OFFSETS
	.align		4
        /*0090*/ 	.byte	0x04, 0x1c
        /*0092*/ 	.short	(.L_29 - .L_28)


	//   ....[0]....
.L_28:
        /*0094*/ 	.word	0x00000740


	//----- nvinfo : EIATTR_REQNTID
	.align		4
.L_29:
        /*0098*/ 	.byte	0x04, 0x10
        /*009a*/ 	.short	(.L_31 - .L_30)
.L_30:
        /*009c*/ 	.word	0x00000080
        /*00a0*/ 	.word	0x00000001
        /*00a4*/ 	.word	0x00000001


	//----- nvinfo : EIATTR_CBANK_PARAM_SIZE
	.align		4
.L_31:
        /*00a8*/ 	.byte	0x03, 0x19
        /*00aa*/ 	.short	0x003c


	//----- nvinfo : EIATTR_PARAM_CBANK
	.align		4
        /*00ac*/ 	.byte	0x04, 0x0a
        /*00ae*/ 	.short	(.L_33 - .L_32)
	.align		4
.L_32:
        /*00b0*/ 	.word	index@(.nv.constant0.triton_poi_fused__native_batch_norm_legit_no_training__prelu_kernel_7)
        /*00b4*/ 	.short	0x0210
        /*00b6*/ 	.short	0x003c


	//----- nvinfo : EIATTR_SW_WAR
	.align		4
.L_33:
        /*00b8*/ 	.byte	0x04, 0x36
        /*00ba*/ 	.short	(.L_35 - .L_34)
.L_34:
        /*00bc*/ 	.word	0x00000008
.L_35:


//--------------------- .nv.callgraph             --------------------------
	.section	.nv.callgraph,"",@"SHT_CUDA_CALLGRAPH"
	.align	4
	.sectionentsize	8
	.align		4
        /*0000*/ 	.word	0x00000000
	.align		4
        /*0004*/ 	.word	0xffffffff
	.align		4
        /*0008*/ 	.word	0x00000000
	.align		4
        /*000c*/ 	.word	0xfffffffe
	.align		4
        /*0010*/ 	.word	0x00000000
	.align		4
        /*0014*/ 	.word	0xfffffffd
	.align		4
        /*0018*/ 	.word	0x00000000
	.align		4
        /*001c*/ 	.word	0xfffffffc


//--------------------- .nv.constant4             --------------------------
	.section	.nv.constant4,"a",@progbits
	.align	8
	.align		8
.nv.constant4:
        /*0000*/ 	.dword	_$_str
	.align		8
        /*0008*/ 	.dword	_$_str_$_2


//--------------------- .text.triton_poi_fused__native_batch_norm_legit_no_training__prelu_kernel_7 --------------------------
	.section	.text.triton_poi_fused__native_batch_norm_legit_no_training__prelu_kernel_7,"ax",@progbits
	.align	128
        .global         triton_poi_fused__native_batch_norm_legit_no_training__prelu_kernel_7
        .type           triton_poi_fused__native_batch_norm_legit_no_training__prelu_kernel_7,@function
        .size           triton_poi_fused__native_batch_norm_legit_no_training__prelu_kernel_7,(.L_x_1 - triton_poi_fused__native_batch_norm_legit_no_training__prelu_kernel_7)
        .other          triton_poi_fused__native_batch_norm_legit_no_training__prelu_kernel_7,@"STO_CUDA_ENTRY STV_DEFAULT"
triton_poi_fused__native_batch_norm_legit_no_training__prelu_kernel_7:
.text.triton_poi_fused__native_batch_norm_legit_no_training__prelu_kernel_7:
[----:B------:R-:W-:Y:S01]  /*0000*/  LDC R1, c[0x0][0x28] ;  /* 0x00000a00ff017b82 */ /* 0x000fe20000000800 */
[----:B------:R-:W1:Y:S07]  /*0010*/  S2R R0, SR_TID.X ;  /* 0x0000000000007919 */ /* 0x000e6e0000002100 */
[----:B------:R-:W2:Y:S01]  /*0020*/  LDC.64 R16, c[0x0][0x228] ;  /* 0x00008a00ff107b82 */ /* 0x000ea20000000a00 */
[----:B------:R-:W-:Y:S01]  /*0030*/  ULDC.64 UR4, c[0x0][0x208] ;  /* 0x0000820000047ab9 */ /* 0x000fe20000000a00 */
[----:B------:R-:W3:Y:S06]  /*0040*/  S2R R29, SR_CTAID.X ;  /* 0x00000000001d7919 */ /* 0x000eec0000002500 */
[----:B------:R-:W4:Y:S01]  /*0050*/  LDC.64 R8, c[0x0][0x220] ;  /* 0x00008800ff087b82 */ /* 0x000f220000000a00 */
[----:B-1----:R-:W-:-:S02]  /*0060*/  SHF.L.U32 R0, R0, 0x2, RZ ;  /* 0x0000000200007819 */ /* 0x002fc400000006ff */
[----:B---3--:R-:W-:Y:S02]  /*0070*/  SHF.R.S32.HI R2, RZ, 0x15, R29 ;  /* 0x00000015ff027819 */ /* 0x008fe4000001141d */
[----:B------:R-:W-:Y:S02]  /*0080*/  LOP3.LUT R0, R0, 0x1fc, RZ, 0xc0, !PT ;  /* 0x000001fc00007812 */ /* 0x000fe400078ec0ff */
[----:B------:R-:W-:Y:S02]  /*0090*/  SGXT R2, R2, 0x1 ;  /* 0x000000010202781a */ /* 0x000fe40000000200 */
[----:B------:R-:W-:-:S04]  /*00a0*/  LEA R29, R29, R0, 0xa ;  /* 0x000000001d1d7211 */ /* 0x000fc800078e50ff */
[----:B------:R-:W-:-:S04]  /*00b0*/  LEA.HI R2, R2, R29, RZ, 0x7 ;  /* 0x0000001d02027211 */ /* 0x000fc800078f38ff */
[----:B------:R-:W-:-:S04]  /*00c0*/  LOP3.LUT R2, R2, 0xffffff80, RZ, 0xc0, !PT ;  /* 0xffffff8002027812 */ /* 0x000fc800078ec0ff */
[----:B------:R-:W-:Y:S02]  /*00d0*/  IADD3 R24, R29, -R2, RZ ;  /* 0x800000021d187210 */ /* 0x000fe40007ffe0ff */
[----:B------:R-:W1:Y:S03]  /*00e0*/  LDC.64 R2, c[0x0][0x218] ;  /* 0x00008600ff027b82 */ /* 0x000e660000000a00 */
[----:B--2---:R-:W-:-:S06]  /*00f0*/  IMAD.WIDE R16, R24, 0x4, R16 ;  /* 0x0000000418107825 */ /* 0x004fcc00078e0210 */
[----:B------:R-:W2:Y:S01]  /*0100*/  LDG.E.EL.128 R16, desc[UR4][R16.64] ;  /* 0x0000000410107981 */ /* 0x000ea2000c2e1d00 */
[----:B----4-:R-:W-:-:S06]  /*0110*/  IMAD.WIDE R8, R24, 0x4, R8 ;  /* 0x0000000418087825 */ /* 0x010fcc00078e0208 */
[----:B------:R-:W3:Y:S01]  /*0120*/  LDG.E.EL.128 R8, desc[UR4][R8.64] ;  /* 0x0000000408087981 */ /* 0x000ee2000c2e1d00 */
[----:B-1----:R-:W-:-:S05]  /*0130*/  IMAD.WIDE R2, R29, 0x4, R2 ;  /* 0x000000041d027825 */ /* 0x002fca00078e0202 */
[----:B------:R-:W3:Y:S04]  /*0140*/  LDG.E.128 R4, desc[UR4][R2.64] ;  /* 0x0000000402047981 */ /* 0x000ee8000c1e1d00 */
[----:B------:R1:W4:Y:S01]  /*0150*/  LDG.E.128 R12, desc[UR4][R2.64+0x800] ;  /* 0x00080004020c7981 */ /* 0x000322000c1e1d00 */
[----:B--2---:R-:W-:-:S04]  /*0160*/  FADD R0, R16, 9.9999997473787516356e-06 ;  /* 0x3727c5ac10007421 */ /* 0x004fc80000000000 */
[----:B------:R-:W2:Y:S01]  /*0170*/  MUFU.SQRT R22, R0 ;  /* 0x0000000000167308 */ /* 0x000ea20000002000 */
[----:B------:R-:W-:Y:S01]  /*0180*/  FADD R20, R17, 9.9999997473787516356e-06 ;  /* 0x3727c5ac11147421 */ /* 0x000fe20000000000 */
[----:B------:R-:W-:Y:S01]  /*0190*/  FADD R19, R19, 9.9999997473787516356e-06 ;  /* 0x3727c5ac13137421 */ /* 0x000fe20000000000 */
[----:B------:R-:W-:Y:S01]  /*01a0*/  FADD R18, R18, 9.9999997473787516356e-06 ;  /* 0x3727c5ac12127421 */ /* 0x000fe20000000000 */
[----:B------:R-:W5:Y:S04]  /*01b0*/  LDC.64 R16, c[0x0][0x230] ;  /* 0x00008c00ff107b82 */ /* 0x000f680000000a00 */
[----:B------:R1:W1:Y:S01]  /*01c0*/  MUFU.SQRT R23, R20 ;  /* 0x0000001400177308 */ /* 0x0002620000002000 */
[C---:B--2---:R-:W-:Y:S02]  /*01d0*/  FSETP.GT.AND P6, PT, R22.reuse, 8.50705917302346158658e+37, PT ;  /* 0x7e8000001600780b */ /* 0x044fe40003fc4000 */
[----:B------:R-:W-:-:S05]  /*01e0*/  FSETP.GEU.AND P5, PT, R22, 1.175494350822287508e-38, PT ;  /* 0x008000001600780b */ /* 0x000fca0003fae000 */
[----:B------:R-:W2:Y:S01]  /*01f0*/  MUFU.SQRT R25, R18 ;  /* 0x0000001200197308 */ /* 0x000ea20000002000 */
[----:B------:R-:W-:Y:S01]  /*0200*/  HFMA2.MMA R0, -RZ, RZ, 1.625, 0 ;  /* 0x3e800000ff007435 */ /* 0x000fe200000001ff */
[----:B01----:R-:W0:Y:S01]  /*0210*/  LDC.64 R20, c[0x0][0x238] ;  /* 0x00008e00ff147b82 */ /* 0x003e220000000a00 */
[----:B------:R-:W-:-:S05]  /*0220*/  FSETP.GT.AND P4, PT, R23, 8.50705917302346158658e+37, PT ;  /* 0x7e8000001700780b */ /* 0x000fca0003f84000 */
[----:B------:R-:W1:Y:S01]  /*0230*/  MUFU.SQRT R19, R19 ;  /* 0x0000001300137308 */ /* 0x000e620000002000 */
[----:B------:R-:W-:Y:S01]  /*0240*/  @P6 FMUL R22, R22, 0.25 ;  /* 0x3e80000016166820 */ /* 0x000fe20000400000 */
[----:B------:R-:W-:-:S03]  /*0250*/  FSETP.GEU.AND P1, PT, R23, 1.175494350822287508e-38, PT ;  /* 0x008000001700780b */ /* 0x000fc60003f2e000 */
[----:B------:R-:W-:Y:S01]  /*0260*/  @!P5 FMUL R22, R22, 16777216 ;  /* 0x4b8000001616d820 */ /* 0x000fe20000400000 */
[----:B--2---:R-:W-:-:S03]  /*0270*/  FSETP.GT.AND P3, PT, R25, 8.50705917302346158658e+37, PT ;  /* 0x7e8000001900780b */ /* 0x004fc60003f64000 */
[----:B------:R-:W2:Y:S01]  /*0280*/  MUFU.RCP R2, R22 ;  /* 0x0000001600027308 */ /* 0x000ea20000001000 */
[----:B------:R-:W-:Y:S01]  /*0290*/  @P4 FMUL R23, R23, 0.25 ;  /* 0x3e80000017174820 */ /* 0x000fe20000400000 */
[----:B------:R-:W-:Y:S02]  /*02a0*/  FSEL R27, R0, 1, P6 ;  /* 0x3f800000001b7808 */ /* 0x000fe40003000000 */
[----:B-1----:R-:W-:Y:S02]  /*02b0*/  FSETP.GT.AND P2, PT, R19, 8.50705917302346158658e+37, PT ;  /* 0x7e8000001300780b */ /* 0x002fe40003f44000 */
[----:B------:R-:W-:Y:S01]  /*02c0*/  @!P1 FMUL R23, R23, 16777216 ;  /* 0x4b80000017179820 */ /* 0x000fe20000400000 */
[----:B------:R-:W-:Y:S02]  /*02d0*/  FSETP.GEU.AND P0, PT, R25, 1.175494350822287508e-38, PT ;  /* 0x008000001900780b */ /* 0x000fe40003f0e000 */
[----:B------:R-:W-:Y:S01]  /*02e0*/  FSETP.GEU.AND P6, PT, R19, 1.175494350822287508e-38, PT ;  /* 0x008000001300780b */ /* 0x000fe20003fce000 */
[----:B------:R1:W1:Y:S01]  /*02f0*/  MUFU.RCP R18, R23 ;  /* 0x0000001700127308 */ /* 0x0002620000001000 */
[----:B------:R-:W-:Y:S01]  /*0300*/  @!P5 FMUL R27, R27, 16777216 ;  /* 0x4b8000001b1bd820 */ /* 0x000fe20000400000 */
[----:B------:R-:W-:-:S03]  /*0310*/  @P3 FMUL R25, R25, 0.25 ;  /* 0x3e80000019193820 */ /* 0x000fc60000400000 */
[----:B--2---:R-:W-:Y:S01]  /*0320*/  FMUL R2, R2, R27 ;  /* 0x0000001b02027220 */ /* 0x004fe20000400000 */
[----:B------:R-:W-:Y:S01]  /*0330*/  FSEL R27, R0, 1, P4 ;  /* 0x3f800000001b7808 */ /* 0x000fe20002000000 */
[----:B------:R-:W-:-:S03]  /*0340*/  @P2 FMUL R19, R19, 0.25 ;  /* 0x3e80000013132820 */ /* 0x000fc60000400000 */
[----:B------:R-:W-:Y:S02]  /*0350*/  @!P0 FMUL R25, R25, 16777216 ;  /* 0x4b80000019198820 */ /* 0x000fe40000400000 */
[----:B------:R-:W-:Y:S01]  /*0360*/  @!P6 FMUL R19, R19, 16777216 ;  /* 0x4b8000001313e820 */ /* 0x000fe20000400000 */
[----:B------:R-:W-:Y:S01]  /*0370*/  @!P1 FMUL R27, R27, 16777216 ;  /* 0x4b8000001b1b9820 */ /* 0x000fe20000400000 */
[----:B------:R-:W2:Y:S01]  /*0380*/  MUFU.RCP R3, R25 ;  /* 0x0000001900037308 */ /* 0x000ea20000001000 */
[C---:B------:R-:W-:Y:S02]  /*0390*/  FSEL R22, R0.reuse, 1, P3 ;  /* 0x3f80000000167808 */ /* 0x040fe40001800000 */
[----:B-1----:R-:W-:Y:S01]  /*03a0*/  FSEL R23, R0, 1, P2 ;  /* 0x3f80000000177808 */ /* 0x002fe20001000000 */
[----:B------:R-:W-:Y:S02]  /*03b0*/  FMUL R0, R18, R27 ;  /* 0x0000001b12007220 */ /* 0x000fe40000400000 */
[----:B------:R-:W1:Y:S02]  /*03c0*/  LDC.64 R26, c[0x0][0x240] ;  /* 0x00009000ff1a7b82 */ /* 0x000e640000000a00 */
[----:B------:R2:W3:Y:S01]  /*03d0*/  MUFU.RCP R28, R19 ;  /* 0x00000013001c7308 */ /* 0x0004e20000001000 */
[----:B------:R-:W-:Y:S01]  /*03e0*/  @!P0 FMUL R22, R22, 16777216 ;  /* 0x4b80000016168820 */ /* 0x000fe20000400000 */
[----:B------:R-:W-:Y:S01]  /*03f0*/  @!P6 FMUL R23, R23, 16777216 ;  /* 0x4b8000001717e820 */ /* 0x000fe20000400000 */
[----:B-----5:R-:W-:-:S04]  /*0400*/  IMAD.WIDE R16, R24, 0x4, R16 ;  /* 0x0000000418107825 */ /* 0x020fc800078e0210 */
[----:B0-----:R-:W-:-:S04]  /*0410*/  IMAD.WIDE R20, R24, 0x4, R20 ;  /* 0x0000000418147825 */ /* 0x001fc800078e0214 */
[----:B--2---:R-:W-:Y:S01]  /*0420*/  FMUL R3, R3, R22 ;  /* 0x0000001603037220 */ /* 0x004fe20000400000 */
[----:B------:R-:W2:Y:S01]  /*0430*/  LDG.E.EL.128 R16, desc[UR4][R16.64] ;  /* 0x0000000410107981 */ /* 0x000ea2000c2e1d00 */
[----:B---3--:R-:W-:-:S03]  /*0440*/  FMUL R28, R28, R23 ;  /* 0x000000171c1c7220 */ /* 0x008fc60000400000 */
[----:B------:R-:W2:Y:S01]  /*0450*/  LDG.E.EL.128 R20, desc[UR4][R20.64] ;  /* 0x0000000414147981 */ /* 0x000ea2000c2e1d00 */
[----:B-1----:R-:W-:-:S06]  /*0460*/  IMAD.WIDE R26, R24, 0x4, R26 ;  /* 0x00000004181a7825 */ /* 0x002fcc00078e021a */
[----:B------:R-:W3:Y:S01]  /*0470*/  LDG.E.EL.128 R24, desc[UR4][R26.64] ;  /* 0x000000041a187981 */ /* 0x000ee2000c2e1d00 */
[--C-:B------:R-:W-:Y:S01]  /*0480*/  FADD R7, R7, -R11.reuse ;  /* 0x8000000b07077221 */ /* 0x100fe20000000000 */
[----:B----4-:R-:W-:Y:S01]  /*0490*/  FADD R15, R15, -R11 ;  /* 0x8000000b0f0f7221 */ /* 0x010fe20000000000 */
[--C-:B------:R-:W-:Y:S01]  /*04a0*/  FADD R4, R4, -R8.reuse ;  /* 0x8000000804047221 */ /* 0x100fe20000000000 */
[----:B------:R-:W-:Y:S01]  /*04b0*/  FADD R12, R12, -R8 ;  /* 0x800000080c0c7221 */ /* 0x000fe20000000000 */
[C---:B------:R-:W-:Y:S01]  /*04c0*/  FMUL R8, R28.reuse, R7 ;  /* 0x000000071c087220 */ /* 0x040fe20000400000 */
[----:B------:R-:W-:Y:S01]  /*04d0*/  FMUL R28, R28, R15 ;  /* 0x0000000f1c1c7220 */ /* 0x000fe20000400000 */
[----:B------:R-:W-:Y:S01]  /*04e0*/  FMUL R15, R2, R4 ;  /* 0x00000004020f7220 */ /* 0x000fe20000400000 */
[--C-:B------:R-:W-:Y:S01]  /*04f0*/  FADD R6, R6, -R10.reuse ;  /* 0x8000000a06067221 */ /* 0x100fe20000000000 */
[--C-:B------:R-:W-:Y:S01]  /*0500*/  FADD R5, R5, -R9.reuse ;  /* 0x8000000905057221 */ /* 0x100fe20000000000 */
[----:B------:R-:W-:Y:S01]  /*0510*/  FADD R14, R14, -R10 ;  /* 0x8000000a0e0e7221 */ /* 0x000fe20000000000 */
[----:B------:R-:W-:Y:S01]  /*0520*/  FADD R13, R13, -R9 ;  /* 0x800000090d0d7221 */ /* 0x000fe20000000000 */
[C---:B------:R-:W-:Y:S01]  /*0530*/  FMUL R7, R3.reuse, R6 ;  /* 0x0000000603077220 */ /* 0x040fe20000400000 */
[----:B------:R-:W-:Y:S01]  /*0540*/  FMUL R11, R2, R12 ;  /* 0x0000000c020b7220 */ /* 0x000fe20000400000 */
[----:B------:R-:W-:Y:S01]  /*0550*/  FMUL R9, R3, R14 ;  /* 0x0000000e03097220 */ /* 0x000fe20000400000 */
[C---:B------:R-:W-:Y:S01]  /*0560*/  FMUL R6, R0.reuse, R5 ;  /* 0x0000000500067220 */ /* 0x040fe20000400000 */
[----:B------:R-:W0:Y:S01]  /*0570*/  LDC.64 R2, c[0x0][0x210] ;  /* 0x00008400ff027b82 */ /* 0x000e220000000a00 */
[----:B------:R-:W-:Y:S01]  /*0580*/  FMUL R0, R0, R13 ;  /* 0x0000000d00007220 */ /* 0x000fe20000400000 */
[----:B0-----:R-:W-:-:S04]  /*0590*/  IMAD.WIDE R2, R29, 0x4, R2 ;  /* 0x000000041d027825 */ /* 0x001fc800078e0202 */
[----:B--2---:R-:W-:-:S05]  /*05a0*/  FFMA R4, R16, R15, R20 ;  /* 0x0000000f10047223 */ /* 0x004fca0000000014 */
[----:B------:R-:W-:Y:S01]  /*05b0*/  FSETP.GT.AND P6, PT, R4, RZ, PT ;  /* 0x000000ff0400720b */ /* 0x000fe20003fc4000 */
[----:B------:R-:W-:Y:S01]  /*05c0*/  FFMA R5, R17, R6, R21 ;  /* 0x0000000611057223 */ /* 0x000fe20000000015 */
[----:B------:R-:W-:Y:S01]  /*05d0*/  FFMA R6, R18, R7, R22 ;  /* 0x0000000712067223 */ /* 0x000fe20000000016 */
[----:B------:R-:W-:Y:S01]  /*05e0*/  FFMA R7, R19, R8, R23 ;  /* 0x0000000813077223 */ /* 0x000fe20000000017 */
[----:B------:R-:W-:Y:S01]  /*05f0*/  FFMA R16, R16, R11, R20 ;  /* 0x0000000b10107223 */ /* 0x000fe20000000014 */
[----:B------:R-:W-:Y:S01]  /*0600*/  FFMA R17, R17, R0, R21 ;  /* 0x0000000011117223 */ /* 0x000fe20000000015 */
[----:B------:R-:W-:Y:S01]  /*0610*/  FFMA R18, R18, R9, R22 ;  /* 0x0000000912127223 */ /* 0x000fe20000000016 */
[----:B------:R-:W-:Y:S01]  /*0620*/  FFMA R19, R19, R28, R23 ;  /* 0x0000001c13137223 */ /* 0x000fe20000000017 */
[----:B------:R-:W-:Y:S02]  /*0630*/  FSETP.GT.AND P1, PT, R5, RZ, PT ;  /* 0x000000ff0500720b */ /* 0x000fe40003f24000 */
[----:B------:R-:W-:-:S02]  /*0640*/  FSETP.GT.AND P0, PT, R16, RZ, PT ;  /* 0x000000ff1000720b */ /* 0x000fc40003f04000 */
[----:B------:R-:W-:Y:S01]  /*0650*/  FSETP.GT.AND P2, PT, R17, RZ, PT ;  /* 0x000000ff1100720b */ /* 0x000fe20003f44000 */
[----:B---3--:R-:W-:Y:S01]  /*0660*/  @!P6 FMUL R4, R24, R4 ;  /* 0x000000041804e220 */ /* 0x008fe20000400000 */
[----:B------:R-:W-:Y:S02]  /*0670*/  FSETP.GT.AND P3, PT, R6, RZ, PT ;  /* 0x000000ff0600720b */ /* 0x000fe40003f64000 */
[----:B------:R-:W-:Y:S02]  /*0680*/  FSETP.GT.AND P4, PT, R18, RZ, PT ;  /* 0x000000ff1200720b */ /* 0x000fe40003f84000 */
[----:B------:R-:W-:Y:S02]  /*0690*/  FSETP.GT.AND P5, PT, R7, RZ, PT ;  /* 0x000000ff0700720b */ /* 0x000fe40003fa4000 */
[----:B------:R-:W-:Y:S01]  /*06a0*/  FSETP.GT.AND P6, PT, R19, RZ, PT ;  /* 0x000000ff1300720b */ /* 0x000fe20003fc4000 */
[----:B------:R-:W-:Y:S02]  /*06b0*/  @!P1 FMUL R5, R25, R5 ;  /* 0x0000000519059220 */ /* 0x000fe40000400000 */
[----:B------:R-:W-:-:S02]  /*06c0*/  @!P0 FMUL R16, R24, R16 ;  /* 0x0000001018108220 */ /* 0x000fc40000400000 */
[----:B------:R-:W-:Y:S02]  /*06d0*/  @!P2 FMUL R17, R25, R17 ;  /* 0x000000111911a220 */ /* 0x000fe40000400000 */
[C---:B------:R-:W-:Y:S02]  /*06e0*/  @!P3 FMUL R6, R26.reuse, R6 ;  /* 0x000000061a06b220 */ /* 0x040fe40000400000 */
[----:B------:R-:W-:Y:S02]  /*06f0*/  @!P4 FMUL R18, R26, R18 ;  /* 0x000000121a12c220 */ /* 0x000fe40000400000 */
[C---:B------:R-:W-:Y:S02]  /*0700*/  @!P5 FMUL R7, R27.reuse, R7 ;  /* 0x000000071b07d220 */ /* 0x040fe40000400000 */
[----:B------:R-:W-:-:S03]  /*0710*/  @!P6 FMUL R19, R27, R19 ;  /* 0x000000131b13e220 */ /* 0x000fc60000400000 */
[----:B------:R-:W-:Y:S04]  /*0720*/  STG.E.128 desc[UR4][R2.64], R4 ;  /* 0x0000000402007986 */ /* 0x000fe8000c101d04 */
[----:B------:R-:W-:Y:S01]  /*0730*/  STG.E.128 desc[UR4][R2.64+0x800], R16 ;  /* 0x0008001002007986 */ /* 0x000fe2000c101d04 */
[----:B------:R-:W-:Y:S05]  /*0740*/  EXIT ;  /* 0x000000000000794d */ /* 0x000fea0003800000 */
.L_x_0:
[----:B------:R-:W-:-:S00]  /*0750*/  BRA `(.L_x_0) ;  /* 0xfffffffc00fc7947 */ /* 0x000fc0000383ffff */
[----:B------:R-:W-:-:S00]  /*0760*/  NOP ;  /* 0x0000000000007918 */ /* 0x000fc00000000000 */
        /* <DEDUP_REMOVED lines=9> */
.L_x_1:


//--------------------- .nv.global.init           --------------------------
	.section	.nv.global.init,"aw",@progbits
.nv.global.init:
	.type		_$_str,@object
	.size		_$_str,(_$_str_$_2 - _$_str)
_$_str:
        /*0000*/ 	.byte	0x5f, 0x5f, 0x43, 0x55, 0x44, 0x41, 0x5f, 0x46, 0x54, 0x5a, 0x00
	.type		_$_str_$_2,@object
	.size		_$_str_$_2,(.L_1 - _$_str_$_2)
_$_str_$_2:
        /*000b*/ 	.byte	0x5f, 0x5f, 0x43, 0x55, 0x44, 0x41, 0x5f, 0x50, 0x52, 0x45, 0x43, 0x5f, 0x53, 0x51, 0x52, 0x54
        /*001b*/ 	.byte	0x00
.L_1:


//--------------------- .nv.constant0.triton_poi_fused__native_batch_norm_legit_no_training__prelu_kernel_7 --------------------------
	.section	.nv.constant0.triton_poi_fused__native_batch_norm_legit_no_training__prelu_kernel_7,"a",@progbits
	.sectionflags	@""
	.align	4
.nv.constant0.triton_poi_fused__native_batch_norm_legit_no_training__prelu_kernel_7:
	.zero		588
